	.headerflags	@"EF_CUDA_TEXMODE_UNIFIED EF_CUDA_64BIT_ADDRESS EF_CUDA_ACCELERATORS EF_CUDA_SM90 EF_CUDA_VIRTUAL_SM(EF_CUDA_SM90)"
	.elftype	@"ET_EXEC"


//--------------------- .nv.info                  --------------------------
	.section	.nv.info,"",@"SHT_CUDA_INFO"
	.align	4


	//----- nvinfo : EIATTR_REGCOUNT
	.align		4
        /*0000*/ 	.byte	0x04, 0x2f
        /*0002*/ 	.short	(.L_3 - .L_2)
	.align		4
.L_2:
        /*0004*/ 	.word	index@(triton_poi_fused__native_batch_norm_legit_no_training_relu_4)
        /*0008*/ 	.word	0x00000026


	//----- nvinfo : EIATTR_MIN_STACK_SIZE
	.align		4
.L_3:
        /*000c*/ 	.byte	0x04, 0x12
        /*000e*/ 	.short	(.L_5 - .L_4)
	.align		4
.L_4:
        /*0010*/ 	.word	index@(triton_poi_fused__native_batch_norm_legit_no_training_relu_4)
        /*0014*/ 	.word	0x00000000


	//----- nvinfo : EIATTR_FRAME_SIZE
	.align		4
.L_5:
        /*0018*/ 	.byte	0x04, 0x11
        /*001a*/ 	.short	(.L_7 - .L_6)
	.align		4
.L_6:
        /*001c*/ 	.word	index@(triton_poi_fused__native_batch_norm_legit_no_training_relu_4)
        /*0020*/ 	.word	0x00000000


	//----- nvinfo : EIATTR_MIN_STACK_SIZE
	.align		4
.L_7:
        /*0024*/ 	.byte	0x04, 0x12
        /*0026*/ 	.short	(.L_9 - .L_8)
	.align		4
.L_8:
        /*0028*/ 	.word	index@(triton_poi_fused__native_batch_norm_legit_no_training_relu_4)
        /*002c*/ 	.word	0x00000000
.L_9:


//--------------------- .nv.info.triton_poi_fused__native_batch_norm_legit_no_training_relu_4 --------------------------
	.section	.nv.info.triton_poi_fused__native_batch_norm_legit_no_training_relu_4,"",@"SHT_CUDA_INFO"
	.sectionflags	@""
	.align	4


	//----- nvinfo : EIATTR_CUDA_API_VERSION
	.align		4
        /*0000*/ 	.byte	0x04, 0x37
        /*0002*/ 	.short	(.L_11 - .L_10)
.L_10:
        /*0004*/ 	.word	0x0000007c


	//----- nvinfo : EIATTR_KPARAM_INFO
	.align		4
.L_11:
        /*0008*/ 	.byte	0x04, 0x17
        /*000a*/ 	.short	(.L_13 - .L_12)
.L_12:
        /*000c*/ 	.word	0x00000000
        /*0010*/ 	.short	0x0006
        /*0012*/ 	.short	0x0030
        /*0014*/ 	.byte	0x00, 0xf0, 0x11, 0x00


	//----- nvinfo : EIATTR_KPARAM_INFO
	.align		4
.L_13:
        /*0018*/ 	.byte	0x04, 0x17
        /*001a*/ 	.short	(.L_15 - .L_14)
.L_14:
        /*001c*/ 	.word	0x00000000
        /*0020*/ 	.short	0x0005
        /*0022*/ 	.short	0x0028
        /*0024*/ 	.byte	0x00, 0xf4, 0x21, 0x00


	//----- nvinfo : EIATTR_KPARAM_INFO
	.align		4
.L_15:
        /*0028*/ 	.byte	0x04, 0x17
        /*002a*/ 	.short	(.L_17 - .L_16)
.L_16:
        /*002c*/ 	.word	0x00000000
        /*0030*/ 	.short	0x0004
        /*0032*/ 	.short	0x0020
        /*0034*/ 	.byte	0x00, 0xf4, 0x21, 0x00


	//----- nvinfo : EIATTR_KPARAM_INFO
	.align		4
.L_17:
        /*0038*/ 	.byte	0x04, 0x17
        /*003a*/ 	.short	(.L_19 - .L_18)
.L_18:
        /*003c*/ 	.word	0x00000000
        /*0040*/ 	.short	0x0003
        /*0042*/ 	.short	0x0018
        /*0044*/ 	.byte	0x00, 0xf4, 0x21, 0x00


	//----- nvinfo : EIATTR_KPARAM_INFO
	.align		4
.L_19:
        /*0048*/ 	.byte	0x04, 0x17
        /*004a*/ 	.short	(.L_21 - .L_20)
.L_20:
        /*004c*/ 	.word	0x00000000
        /*0050*/ 	.short	0x0002
        /*0052*/ 	.short	0x0010
        /*0054*/ 	.byte	0x00, 0xf4, 0x21, 0x00


	//----- nvinfo : EIATTR_KPARAM_INFO
	.align		4
.L_21:
        /*0058*/ 	.byte	0x04, 0x17
        /*005a*/ 	.short	(.L_23 - .L_22)
.L_22:
        /*005c*/ 	.word	0x00000000
        /*0060*/ 	.short	0x0001
        /*0062*/ 	.short	0x0008
        /*0064*/ 	.byte	0x00, 0xf4, 0x21, 0x00


	//----- nvinfo : EIATTR_KPARAM_INFO
	.align		4
.L_23:
        /*0068*/ 	.byte	0x04, 0x17
        /*006a*/ 	.short	(.L_25 - .L_24)
.L_24:
        /*006c*/ 	.word	0x00000000
        /*0070*/ 	.short	0x0000
        /*0072*/ 	.short	0x0000
        /*0074*/ 	.byte	0x00, 0xf4, 0x21, 0x00


	//----- nvinfo : EIATTR_SPARSE_MMA_MASK
	.align		4
.L_25:
        /*0078*/ 	.byte	0x03, 0x50
        /*007a*/ 	.short	0x0000


	//----- nvinfo : EIATTR_MAXREG_COUNT
	.align		4
        /*007c*/ 	.byte	0x03, 0x1b
        /*007e*/ 	.short	0x00ff


	//----- nvinfo : EIATTR_EXIT_INSTR_OFFSETS
	.align		4
        /*0080*/ 	.byte	0x04, 0x1c
        /*0082*/ 	.short	(.L_27 - .L_26)


	//   ....[0]....
.L_26:
        /*0084*/ 	.word	0x00000a50


	//----- nvinfo : EIATTR_REQNTID
	.align		4
.L_27:
        /*0088*/ 	.byte	0x04, 0x10
        /*008a*/ 	.short	(.L_29 - .L_28)
.L_28:
        /*008c*/ 	.word	0x00000080
        /*0090*/ 	.word	0x00000001
        /*0094*/ 	.word	0x00000001


	//----- nvinfo : EIATTR_CBANK_PARAM_SIZE
	.align		4
.L_29:
        /*0098*/ 	.byte	0x03, 0x19
        /*009a*/ 	.short	0x0034


	//----- nvinfo : EIATTR_PARAM_CBANK
	.align		4
        /*009c*/ 	.byte	0x04, 0x0a
        /*009e*/ 	.short	(.L_31 - .L_30)
	.align		4
.L_30:
        /*00a0*/ 	.word	index@(.nv.constant0.triton_poi_fused__native_batch_norm_legit_no_training_relu_4)
        /*00a4*/ 	.short	0x0210
        /*00a6*/ 	.short	0x0034


	//----- nvinfo : EIATTR_SW_WAR
	.align		4
.L_31:
        /*00a8*/ 	.byte	0x04, 0x36
        /*00aa*/ 	.short	(.L_33 - .L_32)
.L_32:
        /*00ac*/ 	.word	0x00000008
.L_33:


//--------------------- .nv.callgraph             --------------------------
	.section	.nv.callgraph,"",@"SHT_CUDA_CALLGRAPH"
	.align	4
	.sectionentsize	8
	.align		4
        /*0000*/ 	.word	0x00000000
	.align		4
        /*0004*/ 	.word	0xffffffff
	.align		4
        /*0008*/ 	.word	0x00000000
	.align		4
        /*000c*/ 	.word	0xfffffffe
	.align		4
        /*0010*/ 	.word	0x00000000
	.align		4
        /*0014*/ 	.word	0xfffffffd
	.align		4
        /*0018*/ 	.word	0x00000000
	.align		4
        /*001c*/ 	.word	0xfffffffc


//--------------------- .nv.constant4             --------------------------
	.section	.nv.constant4,"a",@progbits
	.align	8
	.align		8
.nv.constant4:
        /*0000*/ 	.dword	_$_str
	.align		8
        /*0008*/ 	.dword	_$_str_$_2


//--------------------- .text.triton_poi_fused__native_batch_norm_legit_no_training_relu_4 --------------------------
	.section	.text.triton_poi_fused__native_batch_norm_legit_no_training_relu_4,"ax",@progbits
	.align	128
        .global         triton_poi_fused__native_batch_norm_legit_no_training_relu_4
        .type           triton_poi_fused__native_batch_norm_legit_no_training_relu_4,@function
        .size           triton_poi_fused__native_batch_norm_legit_no_training_relu_4,(.L_x_1 - triton_poi_fused__native_batch_norm_legit_no_training_relu_4)
        .other          triton_poi_fused__native_batch_norm_legit_no_training_relu_4,@"STO_CUDA_ENTRY STV_DEFAULT"
triton_poi_fused__native_batch_norm_legit_no_training_relu_4:
.text.triton_poi_fused__native_batch_norm_legit_no_training_relu_4:
[----:B------:R-:W-:Y:S01]  /*0000*/  LDC R1, c[0x0][0x28] ;  /* 0x00000a00ff017b82 */ /* 0x000fe20000000800 */
[----:B------:R-:W1:Y:S07]  /*0010*/  S2R R0, SR_TID.X ;  /* 0x0000000000007919 */ /* 0x000e6e0000002100 */
[----:B------:R-:W2:Y:S01]  /*0020*/  LDC.64 R16, c[0x0][0x220] ;  /* 0x00008800ff107b82 */ /* 0x000ea20000000a00 */
[----:B------:R-:W-:Y:S01]  /*0030*/  ULDC.64 UR4, c[0x0][0x208] ;  /* 0x0000820000047ab9 */ /* 0x000fe20000000a00 */
[----:B------:R-:W3:Y:S06]  /*0040*/  S2R R3, SR_CTAID.X ;  /* 0x0000000000037919 */ /* 0x000eec0000002500 */
[----:B------:R-:W4:Y:S08]  /*0050*/  LDC.64 R20, c[0x0][0x218] ;  /* 0x00008600ff147b82 */ /* 0x000f300000000a00 */
[----:B------:R-:W5:Y:S08]  /*0060*/  LDC.64 R22, c[0x0][0x210] ;  /* 0x00008400ff167b82 */ /* 0x000f700000000a00 */
[----:B------:R-:W5:Y:S01]  /*0070*/  LDC.64 R32, c[0x0][0x230] ;  /* 0x00008c00ff207b82 */ /* 0x000f620000000a00 */
[----:B-1----:R-:W-:-:S04]  /*0080*/  SHF.L.U32 R0, R0, 0x2, RZ ;  /* 0x0000000200007819 */ /* 0x002fc800000006ff */
[----:B------:R-:W-:-:S04]  /*0090*/  LOP3.LUT R0, R0, 0x1fc, RZ, 0xc0, !PT ;  /* 0x000001fc00007812 */ /* 0x000fc800078ec0ff */
[----:B---3--:R-:W-:-:S05]  /*00a0*/  LEA R2, R3, R0, 0xa ;  /* 0x0000000003027211 */ /* 0x008fca00078e50ff */
[----:B------:R-:W-:-:S05]  /*00b0*/  IMAD.HI R0, R2, 0x2aaaaaab, RZ ;  /* 0x2aaaaaab02007827 */ /* 0x000fca00078e02ff */
[----:B------:R-:W-:-:S04]  /*00c0*/  SHF.R.U32.HI R3, RZ, 0x1f, R0 ;  /* 0x0000001fff037819 */ /* 0x000fc80000011600 */
[----:B------:R-:W-:-:S05]  /*00d0*/  LEA.HI R3, R0, R3, RZ, 0x1c ;  /* 0x0000000300037211 */ /* 0x000fca00078fe0ff */
[----:B------:R-:W-:-:S04]  /*00e0*/  IMAD R19, R3, -0x60, R2 ;  /* 0xffffffa003137824 */ /* 0x000fc800078e0202 */
[----:B--2---:R-:W-:-:S06]  /*00f0*/  IMAD.WIDE R12, R19, 0x4, R16 ;  /* 0x00000004130c7825 */ /* 0x004fcc00078e0210 */
[----:B------:R-:W2:Y:S01]  /*0100*/  LDG.E.EL.128 R12, desc[UR4][R12.64] ;  /* 0x000000040c0c7981 */ /* 0x000ea2000c2e1d00 */
[----:B------:R-:W-:Y:S01]  /*0110*/  IADD3 R3, R2, 0x200, RZ ;  /* 0x0000020002037810 */ /* 0x000fe20007ffe0ff */
[----:B----4-:R-:W-:-:S04]  /*0120*/  IMAD.WIDE R8, R19, 0x4, R20 ;  /* 0x0000000413087825 */ /* 0x010fc800078e0214 */
[----:B------:R-:W-:Y:S02]  /*0130*/  IMAD.HI R0, R3, 0x2aaaaaab, RZ ;  /* 0x2aaaaaab03007827 */ /* 0x000fe400078e02ff */
[----:B------:R-:W3:Y:S02]  /*0140*/  LDG.E.EL.128 R8, desc[UR4][R8.64] ;  /* 0x0000000408087981 */ /* 0x000ee4000c2e1d00 */
[----:B-----5:R-:W-:Y:S01]  /*0150*/  IMAD.WIDE R22, R2, 0x4, R22 ;  /* 0x0000000402167825 */ /* 0x020fe200078e0216 */
[----:B------:R-:W-:-:S04]  /*0160*/  SHF.R.U32.HI R25, RZ, 0x1f, R0 ;  /* 0x0000001fff197819 */ /* 0x000fc80000011600 */
[----:B------:R-:W3:Y:S01]  /*0170*/  LDG.E.128 R4, desc[UR4][R22.64] ;  /* 0x0000000416047981 */ /* 0x000ee2000c1e1d00 */
[----:B------:R-:W-:-:S03]  /*0180*/  LEA.HI R0, R0, R25, RZ, 0x1c ;  /* 0x0000001900007211 */ /* 0x000fc600078fe0ff */
[----:B------:R1:W4:Y:S02]  /*0190*/  LDG.E.128 R28, desc[UR4][R22.64+0x800] ;  /* 0x00080004161c7981 */ /* 0x000324000c1e1d00 */
[----:B------:R-:W-:-:S04]  /*01a0*/  IMAD R3, R0, -0x60, R3 ;  /* 0xffffffa000037824 */ /* 0x000fc800078e0203 */
[----:B------:R-:W-:Y:S01]  /*01b0*/  IMAD.WIDE R24, R3, 0x4, R20 ;  /* 0x0000000403187825 */ /* 0x000fe200078e0214 */
[----:B-1----:R-:W1:Y:S05]  /*01c0*/  LDC.64 R22, c[0x0][0x228] ;  /* 0x00008a00ff167b82 */ /* 0x002e6a0000000a00 */
[----:B------:R-:W4:Y:S01]  /*01d0*/  LDG.E.EL.128 R24, desc[UR4][R24.64] ;  /* 0x0000000418187981 */ /* 0x000f22000c2e1d00 */
[----:B------:R-:W-:Y:S01]  /*01e0*/  HFMA2.MMA R0, -RZ, RZ, 1.625, 0 ;  /* 0x3e800000ff007435 */ /* 0x000fe200000001ff */
[----:B-1----:R-:W-:-:S04]  /*01f0*/  IMAD.WIDE R34, R19, 0x4, R22 ;  /* 0x0000000413227825 */ /* 0x002fc800078e0216 */
[----:B--2---:R-:W-:Y:S01]  /*0200*/  FADD R18, R12, 9.9999997473787516356e-06 ;  /* 0x3727c5ac0c127421 */ /* 0x004fe20000000000 */
[----:B------:R-:W-:-:S05]  /*0210*/  FADD R20, R13, 9.9999997473787516356e-06 ;  /* 0x3727c5ac0d147421 */ /* 0x000fca0000000000 */
[----:B------:R-:W1:Y:S01]  /*0220*/  MUFU.SQRT R18, R18 ;  /* 0x0000001200127308 */ /* 0x000e620000002000 */
[----:B------:R-:W-:-:S07]  /*0230*/  FADD R14, R14, 9.9999997473787516356e-06 ;  /* 0x3727c5ac0e0e7421 */ /* 0x000fce0000000000 */
[----:B------:R-:W2:Y:S01]  /*0240*/  MUFU.SQRT R20, R20 ;  /* 0x0000001400147308 */ /* 0x000ea20000002000 */
[----:B------:R-:W-:-:S07]  /*0250*/  FADD R15, R15, 9.9999997473787516356e-06 ;  /* 0x3727c5ac0f0f7421 */ /* 0x000fce0000000000 */
[----:B------:R-:W5:Y:S01]  /*0260*/  MUFU.SQRT R12, R14 ;  /* 0x0000000e000c7308 */ /* 0x000f620000002000 */
[----:B-1----:R-:W-:-:S07]  /*0270*/  FSETP.GT.AND P6, PT, R18, 8.50705917302346158658e+37, PT ;  /* 0x7e8000001200780b */ /* 0x002fce0003fc4000 */
[----:B------:R-:W1:Y:S01]  /*0280*/  MUFU.SQRT R13, R15 ;  /* 0x0000000f000d7308 */ /* 0x000e620000002000 */
[----:B--2---:R-:W-:Y:S02]  /*0290*/  FSETP.GT.AND P5, PT, R20, 8.50705917302346158658e+37, PT ;  /* 0x7e8000001400780b */ /* 0x004fe40003fa4000 */
[----:B------:R-:W-:Y:S02]  /*02a0*/  FSETP.GEU.AND P4, PT, R18, 1.175494350822287508e-38, PT ;  /* 0x008000001200780b */ /* 0x000fe40003f8e000 */
[----:B------:R-:W-:Y:S02]  /*02b0*/  FSETP.GEU.AND P3, PT, R20, 1.175494350822287508e-38, PT ;  /* 0x008000001400780b */ /* 0x000fe40003f6e000 */
[----:B-----5:R-:W-:Y:S01]  /*02c0*/  FSETP.GT.AND P2, PT, R12, 8.50705917302346158658e+37, PT ;  /* 0x7e8000000c00780b */ /* 0x020fe20003f44000 */
[----:B------:R-:W-:Y:S01]  /*02d0*/  @P6 FMUL R18, R18, 0.25 ;  /* 0x3e80000012126820 */ /* 0x000fe20000400000 */
[----:B---3--:R-:W-:Y:S01]  /*02e0*/  FADD R4, R4, -R8 ;  /* 0x8000000804047221 */ /* 0x008fe20000000000 */
[----:B------:R-:W-:-:S02]  /*02f0*/  FSETP.GEU.AND P0, PT, R12, 1.175494350822287508e-38, PT ;  /* 0x008000000c00780b */ /* 0x000fc40003f0e000 */
[----:B------:R-:W-:Y:S02]  /*0300*/  FSEL R8, R0, 1, P6 ;  /* 0x3f80000000087808 */ /* 0x000fe40003000000 */
[----:B------:R-:W-:Y:S01]  /*0310*/  @P5 FMUL R20, R20, 0.25 ;  /* 0x3e80000014145820 */ /* 0x000fe20000400000 */
[C---:B-1----:R-:W-:Y:S01]  /*0320*/  FSETP.GT.AND P1, PT, R13.reuse, 8.50705917302346158658e+37, PT ;  /* 0x7e8000000d00780b */ /* 0x042fe20003f24000 */
[----:B------:R-:W-:Y:S01]  /*0330*/  @!P4 FMUL R18, R18, 16777216 ;  /* 0x4b8000001212c820 */ /* 0x000fe20000400000 */
[----:B------:R-:W-:Y:S01]  /*0340*/  FSETP.GEU.AND P6, PT, R13, 1.175494350822287508e-38, PT ;  /* 0x008000000d00780b */ /* 0x000fe20003fce000 */
[----:B------:R-:W-:Y:S01]  /*0350*/  @!P3 FMUL R20, R20, 16777216 ;  /* 0x4b8000001414b820 */ /* 0x000fe20000400000 */
[----:B------:R-:W-:Y:S02]  /*0360*/  FADD R5, R5, -R9 ;  /* 0x8000000905057221 */ /* 0x000fe40000000000 */
[----:B------:R-:W1:Y:S01]  /*0370*/  MUFU.RCP R9, R18 ;  /* 0x0000001200097308 */ /* 0x000e620000001000 */
[----:B------:R-:W-:Y:S01]  /*0380*/  @P2 FMUL R12, R12, 0.25 ;  /* 0x3e8000000c0c2820 */ /* 0x000fe20000400000 */
[----:B------:R-:W-:-:S06]  /*0390*/  FADD R7, R7, -R11 ;  /* 0x8000000b07077221 */ /* 0x000fcc0000000000 */
[----:B------:R-:W2:Y:S01]  /*03a0*/  MUFU.RCP R20, R20 ;  /* 0x0000001400147308 */ /* 0x000ea20000001000 */
[----:B------:R-:W-:Y:S01]  /*03b0*/  @P1 FMUL R13, R13, 0.25 ;  /* 0x3e8000000d0d1820 */ /* 0x000fe20000400000 */
[----:B------:R-:W-:Y:S01]  /*03c0*/  @!P0 FMUL R12, R12, 16777216 ;  /* 0x4b8000000c0c8820 */ /* 0x000fe20000400000 */
[----:B------:R-:W-:Y:S01]  /*03d0*/  FSEL R11, R0, 1, P5 ;  /* 0x3f800000000b7808 */ /* 0x000fe20002800000 */
[----:B----4-:R-:W-:Y:S01]  /*03e0*/  FADD R29, R29, -R25 ;  /* 0x800000191d1d7221 */ /* 0x010fe20000000000 */
[----:B------:R-:W-:Y:S01]  /*03f0*/  @!P6 FMUL R13, R13, 16777216 ;  /* 0x4b8000000d0de820 */ /* 0x000fe20000400000 */
[----:B------:R-:W-:Y:S01]  /*0400*/  FADD R24, R28, -R24 ;  /* 0x800000181c187221 */ /* 0x000fe20000000000 */
[----:B------:R-:W-:Y:S01]  /*0410*/  @!P4 FMUL R8, R8, 16777216 ;  /* 0x4b8000000808c820 */ /* 0x000fe20000400000 */
[----:B------:R-:W3:Y:S01]  /*0420*/  MUFU.RCP R25, R12 ;  /* 0x0000000c00197308 */ /* 0x000ee20000001000 */
[----:B------:R-:W-:Y:S02]  /*0430*/  @!P3 FMUL R11, R11, 16777216 ;  /* 0x4b8000000b0bb820 */ /* 0x000fe40000400000 */
[----:B-1----:R-:W-:Y:S01]  /*0440*/  FMUL R9, R9, R8 ;  /* 0x0000000809097220 */ /* 0x002fe20000400000 */
[----:B------:R-:W-:-:S04]  /*0450*/  FSEL R8, R0, 1, P2 ;  /* 0x3f80000000087808 */ /* 0x000fc80001000000 */
[----:B------:R-:W1:Y:S01]  /*0460*/  MUFU.RCP R28, R13 ;  /* 0x0000000d001c7308 */ /* 0x000e620000001000 */
[----:B--2---:R-:W-:Y:S01]  /*0470*/  FMUL R18, R20, R11 ;  /* 0x0000000b14127220 */ /* 0x004fe20000400000 */
[----:B------:R-:W-:Y:S01]  /*0480*/  FSEL R11, R0, 1, P1 ;  /* 0x3f800000000b7808 */ /* 0x000fe20000800000 */
[----:B------:R-:W-:Y:S01]  /*0490*/  @!P0 FMUL R8, R8, 16777216 ;  /* 0x4b80000008088820 */ /* 0x000fe20000400000 */
[----:B------:R-:W-:-:S03]  /*04a0*/  FMUL R21, R9, R4 ;  /* 0x0000000409157220 */ /* 0x000fc60000400000 */
[----:B------:R-:W-:Y:S01]  /*04b0*/  @!P6 FMUL R11, R11, 16777216 ;  /* 0x4b8000000b0be820 */ /* 0x000fe20000400000 */
[----:B---3--:R-:W-:Y:S01]  /*04c0*/  FMUL R25, R25, R8 ;  /* 0x0000000819197220 */ /* 0x008fe20000400000 */
[----:B------:R-:W-:Y:S01]  /*04d0*/  FADD R6, R6, -R10 ;  /* 0x8000000a06067221 */ /* 0x000fe20000000000 */
[----:B0-----:R-:W-:-:S04]  /*04e0*/  IMAD.WIDE R8, R19, 0x4, R32 ;  /* 0x0000000413087825 */ /* 0x001fc800078e0220 */
[----:B------:R-:W-:Y:S01]  /*04f0*/  FMUL R18, R18, R5 ;  /* 0x0000000512127220 */ /* 0x000fe20000400000 */
[----:B-1----:R-:W-:Y:S01]  /*0500*/  FMUL R28, R28, R11 ;  /* 0x0000000b1c1c7220 */ /* 0x002fe20000400000 */
[----:B------:R-:W-:Y:S01]  /*0510*/  FMUL R25, R25, R6 ;  /* 0x0000000619197220 */ /* 0x000fe20000400000 */
[----:B------:R-:W2:Y:S02]  /*0520*/  LDG.E.EL.128 R8, desc[UR4][R8.64] ;  /* 0x0000000408087981 */ /* 0x000ea4000c2e1d00 */
[----:B------:R-:W-:Y:S02]  /*0530*/  FMUL R28, R28, R7 ;  /* 0x000000071c1c7220 */ /* 0x000fe40000400000 */
[----:B------:R-:W2:Y:S01]  /*0540*/  LDG.E.EL.128 R4, desc[UR4][R34.64] ;  /* 0x0000000422047981 */ /* 0x000ea2000c2e1d00 */
[----:B------:R-:W-:-:S06]  /*0550*/  IMAD.WIDE R12, R3, 0x4, R16 ;  /* 0x00000004030c7825 */ /* 0x000fcc00078e0210 */
[----:B------:R-:W3:Y:S01]  /*0560*/  LDG.E.EL.128 R12, desc[UR4][R12.64] ;  /* 0x000000040c0c7981 */ /* 0x000ee2000c2e1d00 */
[----:B------:R-:W-:-:S04]  /*0570*/  IMAD.WIDE R16, R3, 0x4, R22 ;  /* 0x0000000403107825 */ /* 0x000fc800078e0216 */
[----:B------:R-:W-:-:S04]  /*0580*/  IMAD.WIDE R22, R3, 0x4, R32 ;  /* 0x0000000403167825 */ /* 0x000fc800078e0220 */
[----:B--2---:R-:W-:Y:S01]  /*0590*/  FFMA R4, R4, R21, R8 ;  /* 0x0000001504047223 */ /* 0x004fe20000000008 */
[----:B------:R-:W-:Y:S01]  /*05a0*/  FFMA R5, R5, R18, R9 ;  /* 0x0000001205057223 */ /* 0x000fe20000000009 */
[----:B------:R-:W2:Y:S04]  /*05b0*/  LDG.E.EL.128 R20, desc[UR4][R22.64] ;  /* 0x0000000416147981 */ /* 0x000ea8000c2e1d00 */
[----:B------:R-:W2:Y:S01]  /*05c0*/  LDG.E.EL.128 R16, desc[UR4][R16.64] ;  /* 0x0000000410107981 */ /* 0x000ea2000c2e1d00 */
[----:B---3--:R-:W-:-:S06]  /*05d0*/  FADD R3, R12, 9.9999997473787516356e-06 ;  /* 0x3727c5ac0c037421 */ /* 0x008fcc0000000000 */
[----:B------:R-:W0:Y:S01]  /*05e0*/  MUFU.SQRT R3, R3 ;  /* 0x0000000300037308 */ /* 0x000e220000002000 */
[----:B------:R-:W-:Y:S01]  /*05f0*/  FADD R13, R13, 9.9999997473787516356e-06 ;  /* 0x3727c5ac0d0d7421 */ /* 0x000fe20000000000 */
[----:B------:R-:W-:Y:S01]  /*0600*/  FADD R14, R14, 9.9999997473787516356e-06 ;  /* 0x3727c5ac0e0e7421 */ /* 0x000fe20000000000 */
[----:B------:R-:W-:Y:S01]  /*0610*/  FADD R15, R15, 9.9999997473787516356e-06 ;  /* 0x3727c5ac0f0f7421 */ /* 0x000fe20000000000 */
[----:B------:R-:W-:Y:S01]  /*0620*/  FFMA R6, R6, R25, R10 ;  /* 0x0000001906067223 */ /* 0x000fe2000000000a */
[----:B------:R-:W-:-:S03]  /*0630*/  FFMA R7, R7, R28, R11 ;  /* 0x0000001c07077223 */ /* 0x000fc6000000000b */
[----:B------:R-:W1:Y:S08]  /*0640*/  MUFU.SQRT R11, R13 ;  /* 0x0000000d000b7308 */ /* 0x000e700000002000 */
[----:B------:R-:W3:Y:S01]  /*0650*/  MUFU.SQRT R12, R14 ;  /* 0x0000000e000c7308 */ /* 0x000ee20000002000 */
[----:B0-----:R-:W-:-:S07]  /*0660*/  FSETP.GT.AND P6, PT, R3, 8.50705917302346158658e+37, PT ;  /* 0x7e8000000300780b */ /* 0x001fce0003fc4000 */
[----:B------:R-:W0:Y:S01]  /*0670*/  MUFU.SQRT R10, R15 ;  /* 0x0000000f000a7308 */ /* 0x000e220000002000 */
[----:B------:R-:W-:Y:S02]  /*0680*/  FSETP.GEU.AND P5, PT, R3, 1.175494350822287508e-38, PT ;  /* 0x008000000300780b */ /* 0x000fe40003fae000 */
[----:B-1----:R-:W-:Y:S02]  /*0690*/  FSETP.GT.AND P4, PT, R11, 8.50705917302346158658e+37, PT ;  /* 0x7e8000000b00780b */ /* 0x002fe40003f84000 */
[----:B---3--:R-:W-:Y:S01]  /*06a0*/  FSETP.GT.AND P2, PT, R12, 8.50705917302346158658e+37, PT ;  /* 0x7e8000000c00780b */ /* 0x008fe20003f44000 */
[----:B------:R-:W-:Y:S01]  /*06b0*/  @P6 FMUL R3, R3, 0.25 ;  /* 0x3e80000003036820 */ /* 0x000fe20000400000 */
[----:B------:R-:W-:Y:S02]  /*06c0*/  FSEL R8, R0, 1, P6 ;  /* 0x3f80000000087808 */ /* 0x000fe40003000000 */
[----:B------:R-:W-:Y:S02]  /*06d0*/  FSETP.GEU.AND P3, PT, R11, 1.175494350822287508e-38, PT ;  /* 0x008000000b00780b */ /* 0x000fe40003f6e000 */
[----:B0-----:R-:W-:-:S02]  /*06e0*/  FSETP.GT.AND P1, PT, R10, 8.50705917302346158658e+37, PT ;  /* 0x7e8000000a00780b */ /* 0x001fc40003f24000 */
[----:B------:R-:W-:Y:S02]  /*06f0*/  FSETP.GEU.AND P0, PT, R12, 1.175494350822287508e-38, PT ;  /* 0x008000000c00780b */ /* 0x000fe40003f0e000 */
[----:B------:R-:W-:Y:S01]  /*0700*/  FSETP.GEU.AND P6, PT, R10, 1.175494350822287508e-38, PT ;  /* 0x008000000a00780b */ /* 0x000fe20003fce000 */
[----:B------:R-:W-:Y:S01]  /*0710*/  @!P5 FMUL R3, R3, 16777216 ;  /* 0x4b8000000303d820 */ /* 0x000fe20000400000 */
[----:B------:R-:W-:Y:S01]  /*0720*/  @P4 FMUL R11, R11, 0.25 ;  /* 0x3e8000000b0b4820 */ /* 0x000fe20000400000 */
[----:B------:R-:W-:-:S04]  /*0730*/  @P2 FMUL R12, R12, 0.25 ;  /* 0x3e8000000c0c2820 */ /* 0x000fc80000400000 */
[----:B------:R-:W0:Y:S02]  /*0740*/  MUFU.RCP R3, R3 ;  /* 0x0000000300037308 */ /* 0x000e240000001000 */
[----:B------:R-:W-:Y:S01]  /*0750*/  @P1 FMUL R10, R10, 0.25 ;  /* 0x3e8000000a0a1820 */ /* 0x000fe20000400000 */
[----:B------:R-:W-:Y:S01]  /*0760*/  @!P3 FMUL R11, R11, 16777216 ;  /* 0x4b8000000b0bb820 */ /* 0x000fe20000400000 */
[----:B------:R-:W-:Y:S02]  /*0770*/  @!P0 FMUL R12, R12, 16777216 ;  /* 0x4b8000000c0c8820 */ /* 0x000fe40000400000 */
[----:B------:R-:W-:Y:S01]  /*0780*/  @!P6 FMUL R10, R10, 16777216 ;  /* 0x4b8000000a0ae820 */ /* 0x000fe20000400000 */
[----:B------:R-:W-:Y:S02]  /*0790*/  @!P5 FMUL R8, R8, 16777216 ;  /* 0x4b8000000808d820 */ /* 0x000fe40000400000 */
[----:B------:R-:W1:Y:S01]  /*07a0*/  MUFU.RCP R11, R11 ;  /* 0x0000000b000b7308 */ /* 0x000e620000001000 */
[----:B------:R-:W-:-:S07]  /*07b0*/  FSEL R14, R0, 1, P4 ;  /* 0x3f800000000e7808 */ /* 0x000fce0002000000 */
[----:B------:R-:W3:Y:S01]  /*07c0*/  MUFU.RCP R12, R12 ;  /* 0x0000000c000c7308 */ /* 0x000ee20000001000 */
[----:B------:R-:W-:-:S07]  /*07d0*/  FSEL R13, R0, 1, P2 ;  /* 0x3f800000000d7808 */ /* 0x000fce0001000000 */
[----:B------:R-:W4:Y:S01]  /*07e0*/  MUFU.RCP R10, R10 ;  /* 0x0000000a000a7308 */ /* 0x000f220000001000 */
[----:B------:R-:W-:Y:S01]  /*07f0*/  FSEL R15, R0, 1, P1 ;  /* 0x3f800000000f7808 */ /* 0x000fe20000800000 */
[----:B0-----:R-:W-:Y:S02]  /*0800*/  FMUL R3, R3, R8 ;  /* 0x0000000803037220 */ /* 0x001fe40000400000 */
[----:B------:R-:W0:Y:S01]  /*0810*/  LDC.64 R8, c[0x0][0x238] ;  /* 0x00008e00ff087b82 */ /* 0x000e220000000a00 */
[----:B------:R-:W-:Y:S01]  /*0820*/  @!P3 FMUL R14, R14, 16777216 ;  /* 0x4b8000000e0eb820 */ /* 0x000fe20000400000 */
[----:B------:R-:W-:Y:S01]  /*0830*/  @!P0 FMUL R13, R13, 16777216 ;  /* 0x4b8000000d0d8820 */ /* 0x000fe20000400000 */
[----:B------:R-:W-:Y:S01]  /*0840*/  @!P6 FMUL R15, R15, 16777216 ;  /* 0x4b8000000f0fe820 */ /* 0x000fe20000400000 */
[----:B------:R-:W-:Y:S01]  /*0850*/  FADD R26, R30, -R26 ;  /* 0x8000001a1e1a7221 */ /* 0x000fe20000000000 */
[----:B------:R-:W-:Y:S01]  /*0860*/  FADD R27, R31, -R27 ;  /* 0x8000001b1f1b7221 */ /* 0x000fe20000000000 */
[----:B-1----:R-:W-:Y:S01]  /*0870*/  FMUL R14, R11, R14 ;  /* 0x0000000e0b0e7220 */ /* 0x002fe20000400000 */
[----:B---3--:R-:W-:Y:S01]  /*0880*/  FMUL R13, R12, R13 ;  /* 0x0000000d0c0d7220 */ /* 0x008fe20000400000 */
[----:B----4-:R-:W-:Y:S01]  /*0890*/  FMUL R0, R10, R15 ;  /* 0x0000000f0a007220 */ /* 0x010fe20000400000 */
[----:B------:R-:W-:Y:S01]  /*08a0*/  FMUL R3, R3, R24 ;  /* 0x0000001803037220 */ /* 0x000fe20000400000 */
[----:B------:R-:W-:Y:S01]  /*08b0*/  FMUL R14, R14, R29 ;  /* 0x0000001d0e0e7220 */ /* 0x000fe20000400000 */
[----:B------:R-:W-:Y:S01]  /*08c0*/  FMUL R13, R13, R26 ;  /* 0x0000001a0d0d7220 */ /* 0x000fe20000400000 */
[----:B------:R-:W-:Y:S01]  /*08d0*/  FMUL R0, R0, R27 ;  /* 0x0000001b00007220 */ /* 0x000fe20000400000 */
[----:B------:R-:W-:-:S02]  /*08e0*/  FSETP.GEU.AND P6, PT, R7, RZ, PT ;  /* 0x000000ff0700720b */ /* 0x000fc40003fce000 */
[----:B------:R-:W-:Y:S02]  /*08f0*/  FSETP.GEU.AND P0, PT, R6, RZ, PT ;  /* 0x000000ff0600720b */ /* 0x000fe40003f0e000 */
[----:B------:R-:W-:Y:S02]  /*0900*/  SEL R7, R7, RZ, P6 ;  /* 0x000000ff07077207 */ /* 0x000fe40003000000 */
[C---:B------:R-:W-:Y:S02]  /*0910*/  FSETP.GEU.AND P1, PT, R5.reuse, RZ, PT ;  /* 0x000000ff0500720b */ /* 0x040fe40003f2e000 */
[----:B------:R-:W-:Y:S01]  /*0920*/  FSETP.GEU.AND P2, PT, R4, RZ, PT ;  /* 0x000000ff0400720b */ /* 0x000fe20003f4e000 */
[----:B0-----:R-:W-:Y:S01]  /*0930*/  IMAD.WIDE R8, R2, 0x4, R8 ;  /* 0x0000000402087825 */ /* 0x001fe200078e0208 */
[----:B------:R-:W-:Y:S02]  /*0940*/  SEL R6, R6, RZ, P0 ;  /* 0x000000ff06067207 */ /* 0x000fe40000000000 */
[----:B------:R-:W-:-:S02]  /*0950*/  SEL R5, R5, RZ, P1 ;  /* 0x000000ff05057207 */ /* 0x000fc40000800000 */
[----:B------:R-:W-:-:S05]  /*0960*/  SEL R4, R4, RZ, P2 ;  /* 0x000000ff04047207 */ /* 0x000fca0001000000 */
[----:B------:R-:W-:Y:S01]  /*0970*/  STG.E.128 desc[UR4][R8.64], R4 ;  /* 0x0000000408007986 */ /* 0x000fe2000c101d04 */
[----:B--2---:R-:W-:Y:S01]  /*0980*/  FFMA R3, R16, R3, R20 ;  /* 0x0000000310037223 */ /* 0x004fe20000000014 */
[----:B------:R-:W-:Y:S01]  /*0990*/  FFMA R14, R17, R14, R21 ;  /* 0x0000000e110e7223 */ /* 0x000fe20000000015 */
[----:B------:R-:W-:Y:S01]  /*09a0*/  FFMA R13, R18, R13, R22 ;  /* 0x0000000d120d7223 */ /* 0x000fe20000000016 */
[----:B------:R-:W-:Y:S02]  /*09b0*/  FFMA R0, R19, R0, R23 ;  /* 0x0000000013007223 */ /* 0x000fe40000000017 */
[----:B------:R-:W-:Y:S02]  /*09c0*/  FSETP.GEU.AND P5, PT, R3, RZ, PT ;  /* 0x000000ff0300720b */ /* 0x000fe40003fae000 */
[----:B------:R-:W-:Y:S02]  /*09d0*/  FSETP.GEU.AND P3, PT, R13, RZ, PT ;  /* 0x000000ff0d00720b */ /* 0x000fe40003f6e000 */
[----:B------:R-:W-:-:S02]  /*09e0*/  FSETP.GEU.AND P4, PT, R14, RZ, PT ;  /* 0x000000ff0e00720b */ /* 0x000fc40003f8e000 */
[----:B------:R-:W-:Y:S02]  /*09f0*/  FSETP.GEU.AND P6, PT, R0, RZ, PT ;  /* 0x000000ff0000720b */ /* 0x000fe40003fce000 */
[----:B------:R-:W-:Y:S02]  /*0a00*/  SEL R18, R13, RZ, P3 ;  /* 0x000000ff0d127207 */ /* 0x000fe40001800000 */
[----:B------:R-:W-:Y:S02]  /*0a10*/  SEL R17, R14, RZ, P4 ;  /* 0x000000ff0e117207 */ /* 0x000fe40002000000 */
[----:B------:R-:W-:Y:S02]  /*0a20*/  SEL R16, R3, RZ, P5 ;  /* 0x000000ff03107207 */ /* 0x000fe40002800000 */
[----:B------:R-:W-:-:S05]  /*0a30*/  SEL R19, R0, RZ, P6 ;  /* 0x000000ff00137207 */ /* 0x000fca0003000000 */
[----:B------:R-:W-:Y:S01]  /*0a40*/  STG.E.128 desc[UR4][R8.64+0x800], R16 ;  /* 0x0008001008007986 */ /* 0x000fe2000c101d04 */
[----:B------:R-:W-:Y:S05]  /*0a50*/  EXIT ;  /* 0x000000000000794d */ /* 0x000fea0003800000 */
.L_x_0:
[----:B------:R-:W-:-:S00]  /*0a60*/  BRA `(.L_x_0) ;  /* 0xfffffffc00fc7947 */ /* 0x000fc0000383ffff */
[----:B------:R-:W-:-:S00]  /*0a70*/  NOP ;  /* 0x0000000000007918 */ /* 0x000fc00000000000 */
        /* <DEDUP_REMOVED lines=8> */
.L_x_1:


//--------------------- .nv.global.init           --------------------------
	.section	.nv.global.init,"aw",@progbits
.nv.global.init:
	.type		_$_str,@object
	.size		_$_str,(_$_str_$_2 - _$_str)
_$_str:
        /*0000*/ 	.byte	0x5f, 0x5f, 0x43, 0x55, 0x44, 0x41, 0x5f, 0x46, 0x54, 0x5a, 0x00
	.type		_$_str_$_2,@object
	.size		_$_str_$_2,(.L_1 - _$_str_$_2)
_$_str_$_2:
        /*000b*/ 	.byte	0x5f, 0x5f, 0x43, 0x55, 0x44, 0x41, 0x5f, 0x50, 0x52, 0x45, 0x43, 0x5f, 0x53, 0x51, 0x52, 0x54
        /*001b*/ 	.byte	0x00
.L_1:


//--------------------- .nv.constant0.triton_poi_fused__native_batch_norm_legit_no_training_relu_4 --------------------------
	.section	.nv.constant0.triton_poi_fused__native_batch_norm_legit_no_training_relu_4,"a",@progbits
	.sectionflags	@""
	.align	4
.nv.constant0.triton_poi_fused__native_batch_norm_legit_no_training_relu_4:
	.zero		580
